	.headerflags	@"EF_CUDA_TEXMODE_UNIFIED EF_CUDA_64BIT_ADDRESS EF_CUDA_ACCELERATORS EF_CUDA_SM90 EF_CUDA_VIRTUAL_SM(EF_CUDA_SM90)"
	.elftype	@"ET_EXEC"


//--------------------- .nv.info                  --------------------------
	.section	.nv.info,"",@"SHT_CUDA_INFO"
	.align	4


	//----- nvinfo : EIATTR_REGCOUNT
	.align		4
        /*0000*/ 	.byte	0x04, 0x2f
        /*0002*/ 	.short	(.L_3 - .L_2)
	.align		4
.L_2:
        /*0004*/ 	.word	index@(triton_poi_fused__native_batch_norm_legit_no_training_cat_relu_80)
        /*0008*/ 	.word	0x0000001e


	//----- nvinfo : EIATTR_MIN_STACK_SIZE
	.align		4
.L_3:
        /*000c*/ 	.byte	0x04, 0x12
        /*000e*/ 	.short	(.L_5 - .L_4)
	.align		4
.L_4:
        /*0010*/ 	.word	index@(triton_poi_fused__native_batch_norm_legit_no_training_cat_relu_80)
        /*0014*/ 	.word	0x00000000


	//----- nvinfo : EIATTR_FRAME_SIZE
	.align		4
.L_5:
        /*0018*/ 	.byte	0x04, 0x11
        /*001a*/ 	.short	(.L_7 - .L_6)
	.align		4
.L_6:
        /*001c*/ 	.word	index@(triton_poi_fused__native_batch_norm_legit_no_training_cat_relu_80)
        /*0020*/ 	.word	0x00000000


	//----- nvinfo : EIATTR_MIN_STACK_SIZE
	.align		4
.L_7:
        /*0024*/ 	.byte	0x04, 0x12
        /*0026*/ 	.short	(.L_9 - .L_8)
	.align		4
.L_8:
        /*0028*/ 	.word	index@(triton_poi_fused__native_batch_norm_legit_no_training_cat_relu_80)
        /*002c*/ 	.word	0x00000000
.L_9:


//--------------------- .nv.info.triton_poi_fused__native_batch_norm_legit_no_training_cat_relu_80 --------------------------
	.section	.nv.info.triton_poi_fused__native_batch_norm_legit_no_training_cat_relu_80,"",@"SHT_CUDA_INFO"
	.sectionflags	@""
	.align	4


	//----- nvinfo : EIATTR_CUDA_API_VERSION
	.align		4
        /*0000*/ 	.byte	0x04, 0x37
        /*0002*/ 	.short	(.L_11 - .L_10)
.L_10:
        /*0004*/ 	.word	0x0000007c


	//----- nvinfo : EIATTR_KPARAM_INFO
	.align		4
.L_11:
        /*0008*/ 	.byte	0x04, 0x17
        /*000a*/ 	.short	(.L_13 - .L_12)
.L_12:
        /*000c*/ 	.word	0x00000000
        /*0010*/ 	.short	0x000e
        /*0012*/ 	.short	0x0070
        /*0014*/ 	.byte	0x00, 0xf0, 0x11, 0x00


	//----- nvinfo : EIATTR_KPARAM_INFO
	.align		4
.L_13:
        /*0018*/ 	.byte	0x04, 0x17
        /*001a*/ 	.short	(.L_15 - .L_14)
.L_14:
        /*001c*/ 	.word	0x00000000
        /*0020*/ 	.short	0x000d
        /*0022*/ 	.short	0x0068
        /*0024*/ 	.byte	0x00, 0xf4, 0x21, 0x00


	//----- nvinfo : EIATTR_KPARAM_INFO
	.align		4
.L_15:
        /*0028*/ 	.byte	0x04, 0x17
        /*002a*/ 	.short	(.L_17 - .L_16)
.L_16:
        /*002c*/ 	.word	0x00000000
        /*0030*/ 	.short	0x000c
        /*0032*/ 	.short	0x0060
        /*0034*/ 	.byte	0x00, 0xf4, 0x21, 0x00


	//----- nvinfo : EIATTR_KPARAM_INFO
	.align		4
.L_17:
        /*0038*/ 	.byte	0x04, 0x17
        /*003a*/ 	.short	(.L_19 - .L_18)
.L_18:
        /*003c*/ 	.word	0x00000000
        /*0040*/ 	.short	0x000b
        /*0042*/ 	.short	0x0058
        /*0044*/ 	.byte	0x00, 0xf4, 0x21, 0x00


	//----- nvinfo : EIATTR_KPARAM_INFO
	.align		4
.L_19:
        /*0048*/ 	.byte	0x04, 0x17
        /*004a*/ 	.short	(.L_21 - .L_20)
.L_20:
        /*004c*/ 	.word	0x00000000
        /*0050*/ 	.short	0x000a
        /*0052*/ 	.short	0x0050
        /*0054*/ 	.byte	0x00, 0xf4, 0x21, 0x00


	//----- nvinfo : EIATTR_KPARAM_INFO
	.align		4
.L_21:
        /*0058*/ 	.byte	0x04, 0x17
        /*005a*/ 	.short	(.L_23 - .L_22)
.L_22:
        /*005c*/ 	.word	0x00000000
        /*0060*/ 	.short	0x0009
        /*0062*/ 	.short	0x0048
        /*0064*/ 	.byte	0x00, 0xf4, 0x21, 0x00


	//----- nvinfo : EIATTR_KPARAM_INFO
	.align		4
.L_23:
        /*0068*/ 	.byte	0x04, 0x17
        /*006a*/ 	.short	(.L_25 - .L_24)
.L_24:
        /*006c*/ 	.word	0x00000000
        /*0070*/ 	.short	0x0008
        /*0072*/ 	.short	0x0040
        /*0074*/ 	.byte	0x00, 0xf4, 0x21, 0x00


	//----- nvinfo : EIATTR_KPARAM_INFO
	.align		4
.L_25:
        /*0078*/ 	.byte	0x04, 0x17
        /*007a*/ 	.short	(.L_27 - .L_26)
.L_26:
        /*007c*/ 	.word	0x00000000
        /*0080*/ 	.short	0x0007
        /*0082*/ 	.short	0x0038
        /*0084*/ 	.byte	0x00, 0xf4, 0x21, 0x00


	//----- nvinfo : EIATTR_KPARAM_INFO
	.align		4
.L_27:
        /*0088*/ 	.byte	0x04, 0x17
        /*008a*/ 	.short	(.L_29 - .L_28)
.L_28:
        /*008c*/ 	.word	0x00000000
        /*0090*/ 	.short	0x0006
        /*0092*/ 	.short	0x0030
        /*0094*/ 	.byte	0x00, 0xf4, 0x21, 0x00


	//----- nvinfo : EIATTR_KPARAM_INFO
	.align		4
.L_29:
        /*0098*/ 	.byte	0x04, 0x17
        /*009a*/ 	.short	(.L_31 - .L_30)
.L_30:
        /*009c*/ 	.word	0x00000000
        /*00a0*/ 	.short	0x0005
        /*00a2*/ 	.short	0x0028
        /*00a4*/ 	.byte	0x00, 0xf4, 0x21, 0x00


	//----- nvinfo : EIATTR_KPARAM_INFO
	.align		4
.L_31:
        /*00a8*/ 	.byte	0x04, 0x17
        /*00aa*/ 	.short	(.L_33 - .L_32)
.L_32:
        /*00ac*/ 	.word	0x00000000
        /*00b0*/ 	.short	0x0004
        /*00b2*/ 	.short	0x0020
        /*00b4*/ 	.byte	0x00, 0xf4, 0x21, 0x00


	//----- nvinfo : EIATTR_KPARAM_INFO
	.align		4
.L_33:
        /*00b8*/ 	.byte	0x04, 0x17
        /*00ba*/ 	.short	(.L_35 - .L_34)
.L_34:
        /*00bc*/ 	.word	0x00000000
        /*00c0*/ 	.short	0x0003
        /*00c2*/ 	.short	0x0018
        /*00c4*/ 	.byte	0x00, 0xf4, 0x21, 0x00


	//----- nvinfo : EIATTR_KPARAM_INFO
	.align		4
.L_35:
        /*00c8*/ 	.byte	0x04, 0x17
        /*00ca*/ 	.short	(.L_37 - .L_36)
.L_36:
        /*00cc*/ 	.word	0x00000000
        /*00d0*/ 	.short	0x0002
        /*00d2*/ 	.short	0x0010
        /*00d4*/ 	.byte	0x00, 0xf4, 0x21, 0x00


	//----- nvinfo : EIATTR_KPARAM_INFO
	.align		4
.L_37:
        /*00d8*/ 	.byte	0x04, 0x17
        /*00da*/ 	.short	(.L_39 - .L_38)
.L_38:
        /*00dc*/ 	.word	0x00000000
        /*00e0*/ 	.short	0x0001
        /*00e2*/ 	.short	0x0008
        /*00e4*/ 	.byte	0x00, 0xf4, 0x21, 0x00


	//----- nvinfo : EIATTR_KPARAM_INFO
	.align		4
.L_39:
        /*00e8*/ 	.byte	0x04, 0x17
        /*00ea*/ 	.short	(.L_41 - .L_40)
.L_40:
        /*00ec*/ 	.word	0x00000000
        /*00f0*/ 	.short	0x0000
        /*00f2*/ 	.short	0x0000
        /*00f4*/ 	.byte	0x00, 0xf4, 0x21, 0x00


	//----- nvinfo : EIATTR_SPARSE_MMA_MASK
	.align		4
.L_41:
        /*00f8*/ 	.byte	0x03, 0x50
        /*00fa*/ 	.short	0x0000


	//----- nvinfo : EIATTR_MAXREG_COUNT
	.align		4
        /*00fc*/ 	.byte	0x03, 0x1b
        /*00fe*/ 	.short	0x00ff


	//----- nvinfo : EIATTR_EXIT_INSTR_OFFSETS
	.align		4
        /*0100*/ 	.byte	0x04, 0x1c
        /*0102*/ 	.short	(.L_43 - .L_42)


	//   ....[0]....
.L_42:
        /*0104*/ 	.word	0x00000a40


	//   ....[1]....
        /*0108*/ 	.word	0x00000a60


	//----- nvinfo : EIATTR_REQNTID
	.align		4
.L_43:
        /*010c*/ 	.byte	0x04, 0x10
        /*010e*/ 	.short	(.L_45 - .L_44)
.L_44:
        /*0110*/ 	.word	0x00000080
        /*0114*/ 	.word	0x00000001
        /*0118*/ 	.word	0x00000001


	//----- nvinfo : EIATTR_CBANK_PARAM_SIZE
	.align		4
.L_45:
        /*011c*/ 	.byte	0x03, 0x19
        /*011e*/ 	.short	0x0074


	//----- nvinfo : EIATTR_PARAM_CBANK
	.align		4
        /*0120*/ 	.byte	0x04, 0x0a
        /*0122*/ 	.short	(.L_47 - .L_46)
	.align		4
.L_46:
        /*0124*/ 	.word	index@(.nv.constant0.triton_poi_fused__native_batch_norm_legit_no_training_cat_relu_80)
        /*0128*/ 	.short	0x0210
        /*012a*/ 	.short	0x0074


	//----- nvinfo : EIATTR_SW_WAR
	.align		4
.L_47:
        /*012c*/ 	.byte	0x04, 0x36
        /*012e*/ 	.short	(.L_49 - .L_48)
.L_48:
        /*0130*/ 	.word	0x00000008
.L_49:


//--------------------- .nv.callgraph             --------------------------
	.section	.nv.callgraph,"",@"SHT_CUDA_CALLGRAPH"
	.align	4
	.sectionentsize	8
	.align		4
        /*0000*/ 	.word	0x00000000
	.align		4
        /*0004*/ 	.word	0xffffffff
	.align		4
        /*0008*/ 	.word	0x00000000
	.align		4
        /*000c*/ 	.word	0xfffffffe
	.align		4
        /*0010*/ 	.word	0x00000000
	.align		4
        /*0014*/ 	.word	0xfffffffd
	.align		4
        /*0018*/ 	.word	0x00000000
	.align		4
        /*001c*/ 	.word	0xfffffffc


//--------------------- .nv.constant4             --------------------------
	.section	.nv.constant4,"a",@progbits
	.align	8
	.align		8
.nv.constant4:
        /*0000*/ 	.dword	_$_str
	.align		8
        /*0008*/ 	.dword	_$_str_$_2


//--------------------- .text.triton_poi_fused__native_batch_norm_legit_no_training_cat_relu_80 --------------------------
	.section	.text.triton_poi_fused__native_batch_norm_legit_no_training_cat_relu_80,"ax",@progbits
	.align	128
        .global         triton_poi_fused__native_batch_norm_legit_no_training_cat_relu_80
        .type           triton_poi_fused__native_batch_norm_legit_no_training_cat_relu_80,@function
        .size           triton_poi_fused__native_batch_norm_legit_no_training_cat_relu_80,(.L_x_1 - triton_poi_fused__native_batch_norm_legit_no_training_cat_relu_80)
        .other          triton_poi_fused__native_batch_norm_legit_no_training_cat_relu_80,@"STO_CUDA_ENTRY STV_DEFAULT"
triton_poi_fused__native_batch_norm_legit_no_training_cat_relu_80:
.text.triton_poi_fused__native_batch_norm_legit_no_training_cat_relu_80:
[----:B------:R-:W0:Y:S01]  /*0000*/  LDC R1, c[0x0][0x28] ;  /* 0x00000a00ff017b82 */ /* 0x000e220000000800 */
[----:B------:R-:W1:Y:S01]  /*0010*/  S2R R0, SR_TID.X ;  /* 0x0000000000007919 */ /* 0x000e620000002100 */
[----:B------:R-:W-:Y:S01]  /*0020*/  IMAD.MOV.U32 R14, RZ, RZ, RZ ;  /* 0x000000ffff0e7224 */ /* 0x000fe200078e00ff */
[----:B------:R-:W-:Y:S01]  /*0030*/  ULDC.64 UR4, c[0x0][0x240] ;  /* 0x0000900000047ab9 */ /* 0x000fe20000000a00 */
[----:B------:R-:W-:Y:S01]  /*0040*/  ULDC.64 UR6, c[0x0][0x248] ;  /* 0x0000920000067ab9 */ /* 0x000fe20000000a00 */
[----:B------:R-:W2:Y:S01]  /*0050*/  S2R R3, SR_CTAID.X ;  /* 0x0000000000037919 */ /* 0x000ea20000002500 */
[----:B------:R-:W-:Y:S01]  /*0060*/  ULDC.64 UR8, c[0x0][0x238] ;  /* 0x00008e0000087ab9 */ /* 0x000fe20000000a00 */
[----:B-1----:R-:W-:-:S05]  /*0070*/  IMAD.SHL.U32 R0, R0, 0x2, RZ ;  /* 0x0000000200007824 */ /* 0x002fca00078e00ff */
[----:B------:R-:W-:-:S05]  /*0080*/  LOP3.LUT R0, R0, 0xfe, RZ, 0xc0, !PT ;  /* 0x000000fe00007812 */ /* 0x000fca00078ec0ff */
[----:B--2---:R-:W-:-:S05]  /*0090*/  IMAD R3, R3, 0x100, R0 ;  /* 0x0000010003037824 */ /* 0x004fca00078e0200 */
[----:B------:R-:W-:-:S04]  /*00a0*/  SHF.R.S32.HI R2, RZ, 0x1f, R3 ;  /* 0x0000001fff027819 */ /* 0x000fc80000011403 */
[----:B------:R-:W-:Y:S01]  /*00b0*/  LEA.HI R0, R2, R3, RZ, 0x2 ;  /* 0x0000000302007211 */ /* 0x000fe200078f10ff */
[----:B------:R-:W-:-:S03]  /*00c0*/  IMAD.MOV.U32 R2, RZ, RZ, RZ ;  /* 0x000000ffff027224 */ /* 0x000fc600078e00ff */
[----:B------:R-:W-:Y:S01]  /*00d0*/  SHF.R.S32.HI R15, RZ, 0x2, R0 ;  /* 0x00000002ff0f7819 */ /* 0x000fe20000011400 */
[----:B------:R-:W-:Y:S01]  /*00e0*/  IMAD.HI R2, R3, -0x4de9bd37, R2 ;  /* 0xb21642c903027827 */ /* 0x000fe200078e0202 */
[----:B------:R-:W-:-:S03]  /*00f0*/  LOP3.LUT R7, R0, 0xfffffffc, RZ, 0xc0, !PT ;  /* 0xfffffffc00077812 */ /* 0x000fc600078ec0ff */
[----:B------:R-:W-:Y:S01]  /*0100*/  IMAD.HI R4, R15, -0x4de9bd37, R14 ;  /* 0xb21642c90f047827 */ /* 0x000fe200078e020e */
[----:B------:R-:W-:-:S03]  /*0110*/  SHF.R.U32.HI R9, RZ, 0x1f, R2 ;  /* 0x0000001fff097819 */ /* 0x000fc60000011602 */
[----:B------:R-:W-:Y:S01]  /*0120*/  IMAD.IADD R7, R3, 0x1, -R7 ;  /* 0x0000000103077824 */ /* 0x000fe200078e0a07 */
[----:B------:R-:W-:Y:S02]  /*0130*/  SHF.R.U32.HI R5, RZ, 0x1f, R4 ;  /* 0x0000001fff057819 */ /* 0x000fe40000011604 */
[----:B------:R-:W-:Y:S02]  /*0140*/  LEA.HI.SX32 R2, R2, R9, 0x15 ;  /* 0x0000000902027211 */ /* 0x000fe400078faaff */
[----:B------:R-:W-:-:S03]  /*0150*/  LEA.HI.SX32 R5, R4, R5, 0x17 ;  /* 0x0000000504057211 */ /* 0x000fc600078fbaff */
[----:B------:R-:W-:Y:S02]  /*0160*/  IMAD R7, R2, 0x80, R7 ;  /* 0x0000008002077824 */ /* 0x000fe400078e0207 */
[----:B------:R-:W-:-:S03]  /*0170*/  IMAD R14, R5, -0x2e0, R15 ;  /* 0xfffffd20050e7824 */ /* 0x000fc600078e020f */
[----:B------:R-:W-:Y:S01]  /*0180*/  SHF.R.S32.HI R5, RZ, 0x1f, R7 ;  /* 0x0000001fff057819 */ /* 0x000fe20000011407 */
[C---:B------:R-:W-:Y:S01]  /*0190*/  IMAD.SHL.U32 R0, R14.reuse, 0x4, RZ ;  /* 0x000000040e007824 */ /* 0x040fe200078e00ff */
[----:B------:R-:W-:-:S04]  /*01a0*/  LOP3.LUT R21, R14, 0xffffffe0, RZ, 0xc0, !PT ;  /* 0xffffffe00e157812 */ /* 0x000fc800078ec0ff */
[----:B------:R-:W-:Y:S02]  /*01b0*/  IADD3 R7, P0, R0, R7, RZ ;  /* 0x0000000700077210 */ /* 0x000fe40007f1e0ff */
[----:B------:R-:W-:Y:S02]  /*01c0*/  ISETP.NE.AND P1, PT, R21, 0x2a0, PT ;  /* 0x000002a01500780c */ /* 0x000fe40003f25270 */
[----:B------:R-:W-:Y:S01]  /*01d0*/  LEA.HI.X.SX32 R0, R0, R5, 0x1, P0 ;  /* 0x0000000500007211 */ /* 0x000fe200000f0eff */
[----:B------:R-:W-:Y:S01]  /*01e0*/  IMAD.SHL.U32 R20, R7, 0x4, RZ ;  /* 0x0000000407147824 */ /* 0x000fe200078e00ff */
[----:B------:R-:W-:Y:S02]  /*01f0*/  ISETP.LT.AND P4, PT, R3, 0x2e00, !P1 ;  /* 0x00002e000300780c */ /* 0x000fe40004f81270 */
[----:B------:R-:W-:Y:S02]  /*0200*/  SHF.L.U64.HI R13, R7, 0x2, R0 ;  /* 0x00000002070d7819 */ /* 0x000fe40000010200 */
[----:B------:R-:W-:-:S02]  /*0210*/  CS2R R6, SRZ ;  /* 0x0000000000067805 */ /* 0x000fc4000001ff00 */
[----:B------:R-:W-:-:S04]  /*0220*/  IADD3 R4, P0, R20, UR4, RZ ;  /* 0x0000000414047c10 */ /* 0x000fc8000ff1e0ff */
[----:B------:R-:W-:Y:S01]  /*0230*/  IADD3.X R5, R13, UR5, RZ, P0, !PT ;  /* 0x000000050d057c10 */ /* 0x000fe200087fe4ff */
[----:B------:R-:W-:-:S04]  /*0240*/  ULDC.64 UR4, c[0x0][0x208] ;  /* 0x0000820000047ab9 */ /* 0x000fc80000000a00 */
[----:B------:R1:W2:Y:S01]  /*0250*/  @P4 LDG.E.64 R6, desc[UR4][R4.64+-0x2a00] ;  /* 0xffd6000404064981 */ /* 0x0002a2000c1e1b00 */
[----:B------:R-:W-:Y:S02]  /*0260*/  ISETP.GE.AND P0, PT, R3, 0x2e00, PT ;  /* 0x00002e000300780c */ /* 0x000fe40003f06270 */
[----:B------:R-:W-:Y:S02]  /*0270*/  CS2R R16, SRZ ;  /* 0x0000000000107805 */ /* 0x000fe4000001ff00 */
[----:B------:R-:W-:Y:S02]  /*0280*/  IADD3 R22, P3, R20, UR6, RZ ;  /* 0x0000000614167c10 */ /* 0x000fe4000ff7e0ff */
[----:B------:R-:W-:Y:S02]  /*0290*/  ISETP.GT.AND P2, PT, R14, 0x2bf, !P0 ;  /* 0x000002bf0e00780c */ /* 0x000fe40004744270 */
[----:B------:R-:W-:Y:S02]  /*02a0*/  IADD3 R18, P5, R20, UR8, RZ ;  /* 0x0000000814127c10 */ /* 0x000fe4000ffbe0ff */
[----:B------:R-:W-:Y:S01]  /*02b0*/  IADD3.X R23, R13, UR7, RZ, P3, !PT ;  /* 0x000000070d177c10 */ /* 0x000fe20009ffe4ff */
[----:B------:R-:W-:Y:S01]  /*02c0*/  ULDC.64 UR6, c[0x0][0x230] ;  /* 0x00008c0000067ab9 */ /* 0x000fe20000000a00 */
[----:B------:R-:W-:-:S02]  /*02d0*/  IADD3.X R19, R13, UR9, RZ, P5, !PT ;  /* 0x000000090d137c10 */ /* 0x000fc4000affe4ff */
[C---:B------:R-:W-:Y:S02]  /*02e0*/  ISETP.NE.AND P6, PT, R21.reuse, 0x280, PT ;  /* 0x000002801500780c */ /* 0x040fe40003fc5270 */
[----:B-1----:R-:W-:Y:S02]  /*02f0*/  CS2R R4, SRZ ;  /* 0x0000000000047805 */ /* 0x002fe4000001ff00 */
[----:B------:R-:W-:Y:S01]  /*0300*/  IADD3 R8, P3, R20, UR6, RZ ;  /* 0x0000000614087c10 */ /* 0x000fe2000ff7e0ff */
[----:B------:R-:W-:Y:S01]  /*0310*/  ULDC.64 UR8, c[0x0][0x228] ;  /* 0x00008a0000087ab9 */ /* 0x000fe20000000a00 */
[----:B------:R-:W-:Y:S01]  /*0320*/  ISETP.NE.AND P5, PT, R21, 0x260, PT ;  /* 0x000002601500780c */ /* 0x000fe20003fa5270 */
[----:B------:R-:W3:Y:S01]  /*0330*/  @P2 LDG.E.64 R16, desc[UR4][R22.64+-0x2c00] ;  /* 0xffd4000416102981 */ /* 0x000ee2000c1e1b00 */
[----:B------:R-:W-:Y:S01]  /*0340*/  IADD3.X R9, R13, UR7, RZ, P3, !PT ;  /* 0x000000070d097c10 */ /* 0x000fe20009ffe4ff */
[----:B------:R-:W-:Y:S01]  /*0350*/  ULDC.64 UR6, c[0x0][0x220] ;  /* 0x0000880000067ab9 */ /* 0x000fe20000000a00 */
[----:B------:R-:W-:-:S02]  /*0360*/  ISETP.LT.AND P3, PT, R3, 0x2e00, !P5 ;  /* 0x00002e000300780c */ /* 0x000fc40006f61270 */
[----:B--2---:R-:W-:Y:S02]  /*0370*/  SEL R12, R6, RZ, P4 ;  /* 0x000000ff060c7207 */ /* 0x004fe40002000000 */
[----:B------:R-:W-:Y:S02]  /*0380*/  SEL R10, R7, RZ, P4 ;  /* 0x000000ff070a7207 */ /* 0x000fe40002000000 */
[----:B------:R-:W-:Y:S02]  /*0390*/  ISETP.LT.AND P4, PT, R3, 0x2e00, !P6 ;  /* 0x00002e000300780c */ /* 0x000fe40007781270 */
[----:B------:R-:W-:-:S06]  /*03a0*/  CS2R R6, SRZ ;  /* 0x0000000000067805 */ /* 0x000fcc000001ff00 */
[----:B------:R1:W2:Y:S05]  /*03b0*/  @P3 LDG.E.64 R6, desc[UR4][R8.64+-0x2600] ;  /* 0xffda000408063981 */ /* 0x0002aa000c1e1b00 */
[----:B------:R4:W5:Y:S01]  /*03c0*/  @P4 LDG.E.64 R4, desc[UR4][R18.64+-0x2800] ;  /* 0xffd8000412044981 */ /* 0x000962000c1e1b00 */
[----:B---3--:R-:W-:Y:S02]  /*03d0*/  @P1 SEL R10, R17, RZ, P2 ;  /* 0x000000ff110a1207 */ /* 0x008fe40001000000 */
[----:B------:R-:W-:Y:S02]  /*03e0*/  @P1 SEL R12, R16, RZ, P2 ;  /* 0x000000ff100c1207 */ /* 0x000fe40001000000 */
[----:B------:R-:W-:-:S02]  /*03f0*/  IADD3 R22, P1, R20, UR6, RZ ;  /* 0x0000000614167c10 */ /* 0x000fc4000ff3e0ff */
[----:B------:R-:W-:Y:S02]  /*0400*/  IADD3 R16, P2, R20, UR8, RZ ;  /* 0x0000000814107c10 */ /* 0x000fe4000ff5e0ff */
[----:B------:R-:W-:Y:S02]  /*0410*/  IADD3.X R23, R13, UR7, RZ, P1, !PT ;  /* 0x000000070d177c10 */ /* 0x000fe40008ffe4ff */
[----:B-1----:R-:W-:Y:S02]  /*0420*/  CS2R R8, SRZ ;  /* 0x0000000000087805 */ /* 0x002fe4000001ff00 */
[----:B------:R-:W-:Y:S01]  /*0430*/  ISETP.NE.AND P1, PT, R21, 0x220, PT ;  /* 0x000002201500780c */ /* 0x000fe20003f25270 */
[----:B----4-:R-:W1:Y:S01]  /*0440*/  LDC.64 R18, c[0x0][0x250] ;  /* 0x00009400ff127b82 */ /* 0x010e620000000a00 */
[----:B------:R-:W-:Y:S01]  /*0450*/  IADD3.X R17, R13, UR9, RZ, P2, !PT ;  /* 0x000000090d117c10 */ /* 0x000fe200097fe4ff */
[----:B------:R-:W-:Y:S01]  /*0460*/  ULDC.64 UR6, c[0x0][0x218] ;  /* 0x0000860000067ab9 */ /* 0x000fe20000000a00 */
[----:B------:R-:W-:-:S13]  /*0470*/  ISETP.LT.AND P2, PT, R3, 0x2e00, !P1 ;  /* 0x00002e000300780c */ /* 0x000fda0004f41270 */
[----:B------:R-:W3:Y:S01]  /*0480*/  @P2 LDG.E.64 R8, desc[UR4][R22.64+-0x2200] ;  /* 0xffde000416082981 */ /* 0x000ee2000c1e1b00 */
[----:B--2---:R-:W-:Y:S02]  /*0490*/  SEL R0, R6, RZ, P3 ;  /* 0x000000ff06007207 */ /* 0x004fe40001800000 */
[----:B------:R-:W-:Y:S02]  /*04a0*/  SEL R15, R7, RZ, P3 ;  /* 0x000000ff070f7207 */ /* 0x000fe40001800000 */
[----:B------:R-:W-:Y:S02]  /*04b0*/  ISETP.NE.AND P3, PT, R21, 0x240, PT ;  /* 0x000002401500780c */ /* 0x000fe40003f65270 */
[----:B-----5:R-:W-:Y:S02]  /*04c0*/  SEL R25, R4, RZ, P4 ;  /* 0x000000ff04197207 */ /* 0x020fe40002000000 */
[----:B------:R-:W-:Y:S02]  /*04d0*/  SEL R11, R5, RZ, P4 ;  /* 0x000000ff050b7207 */ /* 0x000fe40002000000 */
[----:B------:R-:W-:-:S02]  /*04e0*/  ISETP.LT.AND P4, PT, R3, 0x2e00, !P3 ;  /* 0x00002e000300780c */ /* 0x000fc40005f81270 */
[----:B------:R-:W-:Y:S01]  /*04f0*/  CS2R R6, SRZ ;  /* 0x0000000000067805 */ /* 0x000fe2000001ff00 */
[----:B------:R-:W2:Y:S10]  /*0500*/  LDC.64 R4, c[0x0][0x258] ;  /* 0x00009600ff047b82 */ /* 0x000eb40000000a00 */
[----:B------:R4:W5:Y:S01]  /*0510*/  @P4 LDG.E.64 R6, desc[UR4][R16.64+-0x2400] ;  /* 0xffdc000410064981 */ /* 0x000962000c1e1b00 */
[----:B------:R-:W-:-:S02]  /*0520*/  @P5 SEL R0, R25, R12, !P6 ;  /* 0x0000000c19005207 */ /* 0x000fc40007000000 */
[----:B----4-:R-:W-:Y:S01]  /*0530*/  CS2R R16, SRZ ;  /* 0x0000000000107805 */ /* 0x010fe2000001ff00 */
[----:B--2---:R-:W-:-:S05]  /*0540*/  IMAD.WIDE R24, R14, 0x4, R4 ;  /* 0x000000040e187825 */ /* 0x004fca00078e0204 */
[----:B------:R-:W2:Y:S01]  /*0550*/  @!P0 LDG.E.EL R16, desc[UR4][R24.64] ;  /* 0x0000000418108981 */ /* 0x000ea2000c2e1900 */
[----:B------:R-:W-:Y:S02]  /*0560*/  @P5 SEL R15, R11, R10, !P6 ;  /* 0x0000000a0b0f5207 */ /* 0x000fe40007000000 */
[----:B------:R-:W-:Y:S01]  /*0570*/  CS2R R10, SRZ ;  /* 0x00000000000a7805 */ /* 0x000fe2000001ff00 */
[----:B------:R-:W4:Y:S01]  /*0580*/  @!P0 LDG.E.EL R17, desc[UR4][R24.64] ;  /* 0x0000000418118981 */ /* 0x000f22000c2e1900 */
[----:B------:R-:W-:Y:S01]  /*0590*/  IADD3 R12, P6, R20, UR6, RZ ;  /* 0x00000006140c7c10 */ /* 0x000fe2000ffde0ff */
[----:B-1----:R-:W-:Y:S01]  /*05a0*/  IMAD.WIDE R18, R14, 0x4, R18 ;  /* 0x000000040e127825 */ /* 0x002fe200078e0212 */
[----:B------:R-:W-:Y:S02]  /*05b0*/  ISETP.NE.AND P5, PT, R21, 0x200, PT ;  /* 0x000002001500780c */ /* 0x000fe40003fa5270 */
[----:B------:R-:W-:Y:S02]  /*05c0*/  IADD3.X R13, R13, UR7, RZ, P6, !PT ;  /* 0x000000070d0d7c10 */ /* 0x000fe4000b7fe4ff */
[----:B------:R-:W-:-:S02]  /*05d0*/  CS2R R4, SRZ ;  /* 0x0000000000047805 */ /* 0x000fc4000001ff00 */
[----:B------:R-:W-:Y:S01]  /*05e0*/  ISETP.LT.AND P6, PT, R3, 0x2e00, !P5 ;  /* 0x00002e000300780c */ /* 0x000fe20006fc1270 */
[----:B------:R-:W4:Y:S01]  /*05f0*/  @!P0 LDG.E.EL R11, desc[UR4][R18.64] ;  /* 0x00000004120b8981 */ /* 0x000f22000c2e1900 */
[----:B------:R-:W1:Y:S03]  /*0600*/  LDC.64 R20, c[0x0][0x268] ;  /* 0x00009a00ff147b82 */ /* 0x000e660000000a00 */
[----:B------:R3:W4:Y:S08]  /*0610*/  @!P0 LDG.E.EL R10, desc[UR4][R18.64] ;  /* 0x00000004120a8981 */ /* 0x000730000c2e1900 */
[----:B------:R3:W4:Y:S02]  /*0620*/  @P6 LDG.E.64 R4, desc[UR4][R12.64+-0x2000] ;  /* 0xffe000040c046981 */ /* 0x000724000c1e1b00 */
[----:B---3--:R-:W3:Y:S08]  /*0630*/  LDC.64 R18, c[0x0][0x260] ;  /* 0x00009800ff127b82 */ /* 0x008ef00000000a00 */
[----:B------:R-:W3:Y:S01]  /*0640*/  LDC.64 R12, c[0x0][0x210] ;  /* 0x00008400ff0c7b82 */ /* 0x000ee20000000a00 */
[----:B------:R-:W-:-:S02]  /*0650*/  CS2R R22, SRZ ;  /* 0x0000000000167805 */ /* 0x000fc4000001ff00 */
[----:B------:R-:W-:Y:S02]  /*0660*/  SEL R8, R8, RZ, P2 ;  /* 0x000000ff08087207 */ /* 0x000fe40001000000 */
[----:B------:R-:W-:Y:S02]  /*0670*/  SEL R9, R9, RZ, P2 ;  /* 0x000000ff09097207 */ /* 0x000fe40001000000 */
[C---:B------:R-:W-:Y:S01]  /*0680*/  ISETP.GE.AND P2, PT, R14.reuse, 0x200, PT ;  /* 0x000002000e00780c */ /* 0x040fe20003f46270 */
[----:B01----:R-:W-:-:S04]  /*0690*/  IMAD.WIDE R20, R14, 0x4, R20 ;  /* 0x000000040e147825 */ /* 0x003fc800078e0214 */
[----:B---3--:R-:W-:-:S05]  /*06a0*/  IMAD.WIDE R18, R14, 0x4, R18 ;  /* 0x000000040e127825 */ /* 0x008fca00078e0212 */
[----:B------:R-:W3:Y:S01]  /*06b0*/  @!P0 LDG.E.EL R23, desc[UR4][R18.64] ;  /* 0x0000000412178981 */ /* 0x000ee2000c2e1900 */
[----:B------:R-:W-:-:S03]  /*06c0*/  IMAD R27, R2, -0xb80, R3 ;  /* 0xfffff480021b7824 */ /* 0x000fc600078e0203 */
[----:B------:R5:W3:Y:S01]  /*06d0*/  @!P0 LDG.E.EL R22, desc[UR4][R18.64] ;  /* 0x0000000412168981 */ /* 0x000ae2000c2e1900 */
[----:B------:R-:W-:-:S04]  /*06e0*/  IMAD R27, R2, 0x800, R27 ;  /* 0x00000800021b7824 */ /* 0x000fc800078e021b */
[----:B------:R-:W-:Y:S01]  /*06f0*/  IMAD.WIDE R12, R27, 0x4, R12 ;  /* 0x000000041b0c7825 */ /* 0x000fe200078e020c */
[----:B------:R-:W-:-:S06]  /*0700*/  CS2R R24, SRZ ;  /* 0x0000000000187805 */ /* 0x000fcc000001ff00 */
[----:B------:R-:W3:Y:S04]  /*0710*/  @!P0 LDG.E.EL R24, desc[UR4][R20.64] ;  /* 0x0000000414188981 */ /* 0x000ee8000c2e1900 */
[----:B------:R-:W3:Y:S01]  /*0720*/  @!P0 LDG.E.EL R25, desc[UR4][R20.64] ;  /* 0x0000000414198981 */ /* 0x000ee2000c2e1900 */
[----:B-----5:R-:W-:Y:S02]  /*0730*/  SEL R19, R6, RZ, P4 ;  /* 0x000000ff06137207 */ /* 0x020fe40002000000 */
[----:B------:R-:W-:Y:S02]  /*0740*/  SEL R14, R7, RZ, P4 ;  /* 0x000000ff070e7207 */ /* 0x000fe40002000000 */
[----:B------:R-:W-:Y:S02]  /*0750*/  ISETP.LT.AND P4, PT, R3, 0x2e00, !P2 ;  /* 0x00002e000300780c */ /* 0x000fe40005781270 */
[----:B------:R-:W-:-:S11]  /*0760*/  CS2R R6, SRZ ;  /* 0x0000000000067805 */ /* 0x000fd6000001ff00 */
[----:B------:R0:W5:Y:S01]  /*0770*/  @P4 LDG.E.64 R6, desc[UR4][R12.64] ;  /* 0x000000040c064981 */ /* 0x000162000c1e1b00 */
[----:B--2---:R-:W-:-:S06]  /*0780*/  FADD R16, R16, 9.9999997473787516356e-06 ;  /* 0x3727c5ac10107421 */ /* 0x004fcc0000000000 */
[----:B------:R-:W1:Y:S01]  /*0790*/  MUFU.SQRT R16, R16 ;  /* 0x0000001000107308 */ /* 0x000e620000002000 */
[----:B----4-:R-:W-:Y:S01]  /*07a0*/  FADD R17, R17, 9.9999997473787516356e-06 ;  /* 0x3727c5ac11117421 */ /* 0x010fe20000000000 */
[----:B------:R-:W-:Y:S01]  /*07b0*/  @P1 SEL R9, R14, R15, !P3 ;  /* 0x0000000f0e091207 */ /* 0x000fe20005800000 */
[----:B0-----:R-:W0:Y:S01]  /*07c0*/  LDC.64 R12, c[0x0][0x270] ;  /* 0x00009c00ff0c7b82 */ /* 0x001e220000000a00 */
[----:B------:R-:W-:-:S04]  /*07d0*/  @P1 SEL R8, R19, R0, !P3 ;  /* 0x0000000013081207 */ /* 0x000fc80005800000 */
[----:B------:R-:W2:Y:S01]  /*07e0*/  MUFU.SQRT R17, R17 ;  /* 0x0000001100117308 */ /* 0x000ea20000002000 */
[----:B-1----:R-:W-:Y:S01]  /*07f0*/  FSETP.GT.AND P1, PT, R16, 8.50705917302346158658e+37, PT ;  /* 0x7e8000001000780b */ /* 0x002fe20003f24000 */
[----:B------:R-:W-:Y:S01]  /*0800*/  IMAD.MOV.U32 R0, RZ, RZ, 0x3e800000 ;  /* 0x3e800000ff007424 */ /* 0x000fe200078e00ff */
[----:B------:R-:W-:Y:S02]  /*0810*/  SEL R19, R4, RZ, P6 ;  /* 0x000000ff04137207 */ /* 0x000fe40003000000 */
[----:B------:R-:W-:Y:S02]  /*0820*/  SEL R2, R5, RZ, P6 ;  /* 0x000000ff05027207 */ /* 0x000fe40003000000 */
[----:B------:R-:W-:Y:S01]  /*0830*/  FSETP.GEU.AND P3, PT, R16, 1.175494350822287508e-38, PT ;  /* 0x008000001000780b */ /* 0x000fe20003f6e000 */
[----:B------:R-:W1:Y:S01]  /*0840*/  LDC.64 R4, c[0x0][0x278] ;  /* 0x00009e00ff047b82 */ /* 0x000e620000000a00 */
[----:B--2---:R-:W-:Y:S02]  /*0850*/  FSETP.GT.AND P6, PT, R17, 8.50705917302346158658e+37, PT ;  /* 0x7e8000001100780b */ /* 0x004fe40003fc4000 */
[----:B------:R-:W-:-:S03]  /*0860*/  FSEL R15, R0, 1, P1 ;  /* 0x3f800000000f7808 */ /* 0x000fc60000800000 */
[----:B------:R-:W-:Y:S01]  /*0870*/  @P1 FMUL R16, R16, 0.25 ;  /* 0x3e80000010101820 */ /* 0x000fe20000400000 */
[----:B------:R-:W-:-:S07]  /*0880*/  FSETP.GEU.AND P1, PT, R17, 1.175494350822287508e-38, PT ;  /* 0x008000001100780b */ /* 0x000fce0003f2e000 */
[----:B------:R-:W-:Y:S01]  /*0890*/  @P6 FMUL R17, R17, 0.25 ;  /* 0x3e80000011116820 */ /* 0x000fe20000400000 */
[----:B------:R-:W-:-:S05]  /*08a0*/  @!P3 FMUL R16, R16, 16777216 ;  /* 0x4b8000001010b820 */ /* 0x000fca0000400000 */
[----:B------:R-:W-:Y:S01]  /*08b0*/  @!P1 FMUL R17, R17, 16777216 ;  /* 0x4b80000011119820 */ /* 0x000fe20000400000 */
[----:B------:R-:W2:Y:S01]  /*08c0*/  MUFU.RCP R16, R16 ;  /* 0x0000001000107308 */ /* 0x000ea20000001000 */
[----:B------:R-:W-:-:S07]  /*08d0*/  FSEL R0, R0, 1, P6 ;  /* 0x3f80000000007808 */ /* 0x000fce0003000000 */
[----:B------:R-:W4:Y:S01]  /*08e0*/  MUFU.RCP R17, R17 ;  /* 0x0000001100117308 */ /* 0x000f220000001000 */
[----:B------:R-:W-:Y:S01]  /*08f0*/  @!P3 FMUL R15, R15, 16777216 ;  /* 0x4b8000000f0fb820 */ /* 0x000fe20000400000 */
[----:B------:R-:W-:-:S03]  /*0900*/  @!P1 FMUL R0, R0, 16777216 ;  /* 0x4b80000000009820 */ /* 0x000fc60000400000 */
[----:B--2---:R-:W-:Y:S01]  /*0910*/  FMUL R16, R16, R15 ;  /* 0x0000000f10107220 */ /* 0x004fe20000400000 */
[----:B----4-:R-:W-:Y:S01]  /*0920*/  FMUL R17, R17, R0 ;  /* 0x0000000011117220 */ /* 0x010fe20000400000 */
[----:B0-----:R-:W-:-:S04]  /*0930*/  IMAD.WIDE R12, R3, 0x4, R12 ;  /* 0x00000004030c7825 */ /* 0x001fc800078e020c */
[----:B-1----:R-:W-:Y:S01]  /*0940*/  IMAD.WIDE R4, R3, 0x4, R4 ;  /* 0x0000000403047825 */ /* 0x002fe200078e0204 */
[----:B-----5:R-:W-:Y:S02]  /*0950*/  SEL R6, R6, RZ, P4 ;  /* 0x000000ff06067207 */ /* 0x020fe40002000000 */
[----:B------:R-:W-:Y:S02]  /*0960*/  SEL R7, R7, RZ, P4 ;  /* 0x000000ff07077207 */ /* 0x000fe40002000000 */
[----:B------:R-:W-:Y:S02]  /*0970*/  @P2 SEL R6, R19, R8, !P5 ;  /* 0x0000000813062207 */ /* 0x000fe40006800000 */
[----:B------:R-:W-:-:S03]  /*0980*/  @P2 SEL R7, R2, R9, !P5 ;  /* 0x0000000902072207 */ /* 0x000fc60006800000 */
[----:B------:R-:W-:Y:S02]  /*0990*/  FADD R11, R6, -R11 ;  /* 0x8000000b060b7221 */ /* 0x000fe40000000000 */
[----:B------:R-:W-:Y:S02]  /*09a0*/  FADD R10, R7, -R10 ;  /* 0x8000000a070a7221 */ /* 0x000fe40000000000 */
[----:B------:R-:W-:Y:S02]  /*09b0*/  FMUL R11, R11, R16 ;  /* 0x000000100b0b7220 */ /* 0x000fe40000400000 */
[----:B------:R-:W-:Y:S02]  /*09c0*/  FMUL R10, R10, R17 ;  /* 0x000000110a0a7220 */ /* 0x000fe40000400000 */
[----:B---3--:R-:W-:Y:S02]  /*09d0*/  FFMA R11, R11, R23, R24 ;  /* 0x000000170b0b7223 */ /* 0x008fe40000000018 */
[----:B------:R-:W-:Y:S01]  /*09e0*/  FFMA R10, R10, R22, R25 ;  /* 0x000000160a0a7223 */ /* 0x000fe20000000019 */
[----:B------:R0:W-:Y:S02]  /*09f0*/  @!P0 STG.E.64 desc[UR4][R12.64], R6 ;  /* 0x000000060c008986 */ /* 0x0001e4000c101b04 */
[----:B------:R-:W-:-:S02]  /*0a00*/  FSETP.GEU.AND P1, PT, R11, RZ, PT ;  /* 0x000000ff0b00720b */ /* 0x000fc40003f2e000 */
[C---:B------:R-:W-:Y:S02]  /*0a10*/  FSETP.GEU.AND P2, PT, R10.reuse, RZ, PT ;  /* 0x000000ff0a00720b */ /* 0x040fe40003f4e000 */
[----:B------:R-:W-:Y:S02]  /*0a20*/  FSEL R2, R11, RZ, P1 ;  /* 0x000000ff0b027208 */ /* 0x000fe40000800000 */
[----:B------:R-:W-:Y:S01]  /*0a30*/  FSEL R3, R10, RZ, P2 ;  /* 0x000000ff0a037208 */ /* 0x000fe20001000000 */
[----:B0-----:R-:W-:Y:S08]  /*0a40*/  @P0 EXIT ;  /* 0x000000000000094d */ /* 0x001ff00003800000 */
[----:B------:R-:W-:Y:S01]  /*0a50*/  STG.E.64 desc[UR4][R4.64], R2 ;  /* 0x0000000204007986 */ /* 0x000fe2000c101b04 */
[----:B------:R-:W-:Y:S05]  /*0a60*/  EXIT ;  /* 0x000000000000794d */ /* 0x000fea0003800000 */
.L_x_0:
[----:B------:R-:W-:-:S00]  /*0a70*/  BRA `(.L_x_0) ;  /* 0xfffffffc00fc7947 */ /* 0x000fc0000383ffff */
[----:B------:R-:W-:-:S00]  /*0a80*/  NOP ;  /* 0x0000000000007918 */ /* 0x000fc00000000000 */
[----:B------:R-:W-:-:S00]  /*0a90*/  NOP ;  /* 0x0000000000007918 */ /* 0x000fc00000000000 */
[----:B------:R-:W-:-:S00]  /*0aa0*/  NOP ;  /* 0x0000000000007918 */ /* 0x000fc00000000000 */
[----:B------:R-:W-:-:S00]  /*0ab0*/  NOP ;  /* 0x0000000000007918 */ /* 0x000fc00000000000 */
[----:B------:R-:W-:-:S00]  /*0ac0*/  NOP ;  /* 0x0000000000007918 */ /* 0x000fc00000000000 */
[----:B------:R-:W-:-:S00]  /*0ad0*/  NOP ;  /* 0x0000000000007918 */ /* 0x000fc00000000000 */
[----:B------:R-:W-:-:S00]  /*0ae0*/  NOP ;  /* 0x0000000000007918 */ /* 0x000fc00000000000 */
[----:B------:R-:W-:-:S00]  /*0af0*/  NOP ;  /* 0x0000000000007918 */ /* 0x000fc00000000000 */
.L_x_1:


//--------------------- .nv.global.init           --------------------------
	.section	.nv.global.init,"aw",@progbits
.nv.global.init:
	.type		_$_str,@object
	.size		_$_str,(_$_str_$_2 - _$_str)
_$_str:
        /*0000*/ 	.byte	0x5f, 0x5f, 0x43, 0x55, 0x44, 0x41, 0x5f, 0x46, 0x54, 0x5a, 0x00
	.type		_$_str_$_2,@object
	.size		_$_str_$_2,(.L_1 - _$_str_$_2)
_$_str_$_2:
        /*000b*/ 	.byte	0x5f, 0x5f, 0x43, 0x55, 0x44, 0x41, 0x5f, 0x50, 0x52, 0x45, 0x43, 0x5f, 0x53, 0x51, 0x52, 0x54
        /*001b*/ 	.byte	0x00
.L_1:


//--------------------- .nv.constant0.triton_poi_fused__native_batch_norm_legit_no_training_cat_relu_80 --------------------------
	.section	.nv.constant0.triton_poi_fused__native_batch_norm_legit_no_training_cat_relu_80,"a",@progbits
	.sectionflags	@""
	.align	4
.nv.constant0.triton_poi_fused__native_batch_norm_legit_no_training_cat_relu_80:
	.zero		644
